	.headerflags	@"EF_CUDA_TEXMODE_UNIFIED EF_CUDA_64BIT_ADDRESS EF_CUDA_ACCELERATORS EF_CUDA_SM90 EF_CUDA_VIRTUAL_SM(EF_CUDA_SM90)"
	.elftype	@"ET_EXEC"


//--------------------- .nv.info                  --------------------------
	.section	.nv.info,"",@"SHT_CUDA_INFO"
	.align	4


	//----- nvinfo : EIATTR_REGCOUNT
	.align		4
        /*0000*/ 	.byte	0x04, 0x2f
        /*0002*/ 	.short	(.L_1 - .L_0)
	.align		4
.L_0:
        /*0004*/ 	.word	index@(triton_poi_fused_relu_0)
        /*0008*/ 	.word	0x0000000c


	//----- nvinfo : EIATTR_MIN_STACK_SIZE
	.align		4
.L_1:
        /*000c*/ 	.byte	0x04, 0x12
        /*000e*/ 	.short	(.L_3 - .L_2)
	.align		4
.L_2:
        /*0010*/ 	.word	index@(triton_poi_fused_relu_0)
        /*0014*/ 	.word	0x00000000


	//----- nvinfo : EIATTR_FRAME_SIZE
	.align		4
.L_3:
        /*0018*/ 	.byte	0x04, 0x11
        /*001a*/ 	.short	(.L_5 - .L_4)
	.align		4
.L_4:
        /*001c*/ 	.word	index@(triton_poi_fused_relu_0)
        /*0020*/ 	.word	0x00000000


	//----- nvinfo : EIATTR_MIN_STACK_SIZE
	.align		4
.L_5:
        /*0024*/ 	.byte	0x04, 0x12
        /*0026*/ 	.short	(.L_7 - .L_6)
	.align		4
.L_6:
        /*0028*/ 	.word	index@(triton_poi_fused_relu_0)
        /*002c*/ 	.word	0x00000000
.L_7:


//--------------------- .nv.info.triton_poi_fused_relu_0 --------------------------
	.section	.nv.info.triton_poi_fused_relu_0,"",@"SHT_CUDA_INFO"
	.sectionflags	@""
	.align	4


	//----- nvinfo : EIATTR_CUDA_API_VERSION
	.align		4
        /*0000*/ 	.byte	0x04, 0x37
        /*0002*/ 	.short	(.L_9 - .L_8)
.L_8:
        /*0004*/ 	.word	0x0000007c


	//----- nvinfo : EIATTR_KPARAM_INFO
	.align		4
.L_9:
        /*0008*/ 	.byte	0x04, 0x17
        /*000a*/ 	.short	(.L_11 - .L_10)
.L_10:
        /*000c*/ 	.word	0x00000000
        /*0010*/ 	.short	0x0002
        /*0012*/ 	.short	0x0010
        /*0014*/ 	.byte	0x00, 0xf0, 0x11, 0x00


	//----- nvinfo : EIATTR_KPARAM_INFO
	.align		4
.L_11:
        /*0018*/ 	.byte	0x04, 0x17
        /*001a*/ 	.short	(.L_13 - .L_12)
.L_12:
        /*001c*/ 	.word	0x00000000
        /*0020*/ 	.short	0x0001
        /*0022*/ 	.short	0x0008
        /*0024*/ 	.byte	0x00, 0xf4, 0x21, 0x00


	//----- nvinfo : EIATTR_KPARAM_INFO
	.align		4
.L_13:
        /*0028*/ 	.byte	0x04, 0x17
        /*002a*/ 	.short	(.L_15 - .L_14)
.L_14:
        /*002c*/ 	.word	0x00000000
        /*0030*/ 	.short	0x0000
        /*0032*/ 	.short	0x0000
        /*0034*/ 	.byte	0x00, 0xf4, 0x21, 0x00


	//----- nvinfo : EIATTR_SPARSE_MMA_MASK
	.align		4
.L_15:
        /*0038*/ 	.byte	0x03, 0x50
        /*003a*/ 	.short	0x0000


	//----- nvinfo : EIATTR_MAXREG_COUNT
	.align		4
        /*003c*/ 	.byte	0x03, 0x1b
        /*003e*/ 	.short	0x00ff


	//----- nvinfo : EIATTR_EXIT_INSTR_OFFSETS
	.align		4
        /*0040*/ 	.byte	0x04, 0x1c
        /*0042*/ 	.short	(.L_17 - .L_16)


	//   ....[0]....
.L_16:
        /*0044*/ 	.word	0x000001a0


	//   ....[1]....
        /*0048*/ 	.word	0x000001c0


	//----- nvinfo : EIATTR_REQNTID
	.align		4
.L_17:
        /*004c*/ 	.byte	0x04, 0x10
        /*004e*/ 	.short	(.L_19 - .L_18)
.L_18:
        /*0050*/ 	.word	0x00000080
        /*0054*/ 	.word	0x00000001
        /*0058*/ 	.word	0x00000001


	//----- nvinfo : EIATTR_CRS_STACK_SIZE
	.align		4
.L_19:
        /*005c*/ 	.byte	0x04, 0x1e
        /*005e*/ 	.short	(.L_21 - .L_20)
.L_20:
        /*0060*/ 	.word	0x00000000


	//----- nvinfo : EIATTR_CBANK_PARAM_SIZE
	.align		4
.L_21:
        /*0064*/ 	.byte	0x03, 0x19
        /*0066*/ 	.short	0x0014


	//----- nvinfo : EIATTR_PARAM_CBANK
	.align		4
        /*0068*/ 	.byte	0x04, 0x0a
        /*006a*/ 	.short	(.L_23 - .L_22)
	.align		4
.L_22:
        /*006c*/ 	.word	index@(.nv.constant0.triton_poi_fused_relu_0)
        /*0070*/ 	.short	0x0210
        /*0072*/ 	.short	0x0014


	//----- nvinfo : EIATTR_SW_WAR
	.align		4
.L_23:
        /*0074*/ 	.byte	0x04, 0x36
        /*0076*/ 	.short	(.L_25 - .L_24)
.L_24:
        /*0078*/ 	.word	0x00000008
.L_25:


//--------------------- .nv.callgraph             --------------------------
	.section	.nv.callgraph,"",@"SHT_CUDA_CALLGRAPH"
	.align	4
	.sectionentsize	8
	.align		4
        /*0000*/ 	.word	0x00000000
	.align		4
        /*0004*/ 	.word	0xffffffff
	.align		4
        /*0008*/ 	.word	0x00000000
	.align		4
        /*000c*/ 	.word	0xfffffffe
	.align		4
        /*0010*/ 	.word	0x00000000
	.align		4
        /*0014*/ 	.word	0xfffffffd
	.align		4
        /*0018*/ 	.word	0x00000000
	.align		4
        /*001c*/ 	.word	0xfffffffc


//--------------------- .text.triton_poi_fused_relu_0 --------------------------
	.section	.text.triton_poi_fused_relu_0,"ax",@progbits
	.align	128
        .global         triton_poi_fused_relu_0
        .type           triton_poi_fused_relu_0,@function
        .size           triton_poi_fused_relu_0,(.L_x_3 - triton_poi_fused_relu_0)
        .other          triton_poi_fused_relu_0,@"STO_CUDA_ENTRY STV_DEFAULT"
triton_poi_fused_relu_0:
.text.triton_poi_fused_relu_0:
[----:B------:R-:W0:Y:S02]  /*0000*/  LDC R1, c[0x0][0x28] ;  /* 0x00000a00ff017b82 */ /* 0x000e240000000800 */
[----:B------:R-:W1:Y:S01]  /*0010*/  S2R R0, SR_TID.X ;  /* 0x0000000000007919 */ /* 0x000e620000002100 */
[----:B------:R-:W2:Y:S01]  /*0020*/  LDC.64 R2, c[0x0][0x210] ;  /* 0x00008400ff027b82 */ /* 0x000ea20000000a00 */
[----:B------:R-:W-:Y:S01]  /*0030*/  ULDC.64 UR4, c[0x0][0x208] ;  /* 0x0000820000047ab9 */ /* 0x000fe20000000a00 */
[----:B------:R-:W-:Y:S01]  /*0040*/  BSSY B0, `(.L_x_0) ;  /* 0x0000010000007945 */ /* 0x000fe20003800000 */
[----:B------:R-:W3:Y:S01]  /*0050*/  S2R R7, SR_CTAID.X ;  /* 0x0000000000077919 */ /* 0x000ee20000002500 */
[----:B-1----:R-:W-:-:S05]  /*0060*/  IMAD.SHL.U32 R0, R0, 0x2, RZ ;  /* 0x0000000200007824 */ /* 0x002fca00078e00ff */
[----:B------:R-:W-:-:S05]  /*0070*/  LOP3.LUT R0, R0, 0xfe, RZ, 0xc0, !PT ;  /* 0x000000fe00007812 */ /* 0x000fca00078ec0ff */
[----:B---3--:R-:W-:-:S04]  /*0080*/  IMAD R7, R7, 0x100, R0 ;  /* 0x0000010007077824 */ /* 0x008fc800078e0200 */
[C---:B------:R-:W-:Y:S01]  /*0090*/  IMAD.HI R0, R7.reuse, 0x2aaaaaab, RZ ;  /* 0x2aaaaaab07007827 */ /* 0x040fe200078e02ff */
[----:B------:R-:W-:-:S04]  /*00a0*/  ISETP.GE.AND P2, PT, R7, 0xc0, PT ;  /* 0x000000c00700780c */ /* 0x000fc80003f46270 */
[----:B------:R-:W-:-:S04]  /*00b0*/  SHF.R.U32.HI R5, RZ, 0x1f, R0 ;  /* 0x0000001fff057819 */ /* 0x000fc80000011600 */
[----:B------:R-:W-:Y:S02]  /*00c0*/  LEA.HI.SX32 R0, R0, R5, 0x1d ;  /* 0x0000000500007211 */ /* 0x000fe400078feaff */
[----:B------:R-:W1:Y:S03]  /*00d0*/  LDC.64 R4, c[0x0][0x218] ;  /* 0x00008600ff047b82 */ /* 0x000e660000000a00 */
[----:B------:R-:W-:-:S04]  /*00e0*/  IMAD R9, R0, -0x30, R7 ;  /* 0xffffffd000097824 */ /* 0x000fc800078e0207 */
[----:B------:R-:W-:-:S04]  /*00f0*/  IMAD R9, R0, 0x40, R9 ;  /* 0x0000004000097824 */ /* 0x000fc800078e0209 */
[----:B--2---:R-:W-:Y:S01]  /*0100*/  IMAD.WIDE R2, R9, 0x4, R2 ;  /* 0x0000000409027825 */ /* 0x004fe200078e0202 */
[----:B------:R-:W-:Y:S01]  /*0110*/  CS2R R8, SRZ ;  /* 0x0000000000087805 */ /* 0x000fe2000001ff00 */
[----:B------:R-:W-:Y:S06]  /*0120*/  @P2 BRA `(.L_x_1) ;  /* 0x0000000000042947 */ /* 0x000fec0003800000 */
[----:B------:R2:W5:Y:S02]  /*0130*/  LDG.E.64 R8, desc[UR4][R2.64] ;  /* 0x0000000402087981 */ /* 0x000564000c1e1b00 */
.L_x_1:
[----:B------:R-:W-:Y:S05]  /*0140*/  BSYNC B0 ;  /* 0x0000000000007941 */ /* 0x000fea0003800000 */
.L_x_0:
[C---:B-----5:R-:W-:Y:S01]  /*0150*/  FSETP.GEU.AND P0, PT, R8.reuse, RZ, PT ;  /* 0x000000ff0800720b */ /* 0x060fe20003f0e000 */
[----:B-12---:R-:W-:Y:S01]  /*0160*/  IMAD.WIDE R2, R7, 0x4, R4 ;  /* 0x0000000407027825 */ /* 0x006fe200078e0204 */
[C---:B------:R-:W-:Y:S02]  /*0170*/  FSETP.GEU.AND P1, PT, R9.reuse, RZ, PT ;  /* 0x000000ff0900720b */ /* 0x040fe40003f2e000 */
[----:B------:R-:W-:Y:S02]  /*0180*/  FSEL R8, R8, RZ, P0 ;  /* 0x000000ff08087208 */ /* 0x000fe40000000000 */
[----:B------:R-:W-:Y:S01]  /*0190*/  FSEL R9, R9, RZ, P1 ;  /* 0x000000ff09097208 */ /* 0x000fe20000800000 */
[----:B------:R-:W-:Y:S08]  /*01a0*/  @P2 EXIT ;  /* 0x000000000000294d */ /* 0x000ff00003800000 */
[----:B------:R-:W-:Y:S01]  /*01b0*/  STG.E.64 desc[UR4][R2.64], R8 ;  /* 0x0000000802007986 */ /* 0x000fe2000c101b04 */
[----:B------:R-:W-:Y:S05]  /*01c0*/  EXIT ;  /* 0x000000000000794d */ /* 0x000fea0003800000 */
.L_x_2:
[----:B------:R-:W-:-:S00]  /*01d0*/  BRA `(.L_x_2) ;  /* 0xfffffffc00fc7947 */ /* 0x000fc0000383ffff */
[----:B------:R-:W-:-:S00]  /*01e0*/  NOP ;  /* 0x0000000000007918 */ /* 0x000fc00000000000 */
        /* <DEDUP_REMOVED lines=9> */
.L_x_3:


//--------------------- .nv.constant0.triton_poi_fused_relu_0 --------------------------
	.section	.nv.constant0.triton_poi_fused_relu_0,"a",@progbits
	.sectionflags	@""
	.align	4
.nv.constant0.triton_poi_fused_relu_0:
	.zero		548
